//
// Generated by NVIDIA NVVM Compiler
//
// Compiler Build ID: CL-36424714
// Cuda compilation tools, release 13.0, V13.0.88
// Based on NVVM 20.0.0
//

.version 9.0
.target sm_100
.address_size 64

	// .globl	_Z16benchmark_kernelPfS_i

.visible .entry _Z16benchmark_kernelPfS_i(
	.param .u64 .ptr .align 1 _Z16benchmark_kernelPfS_i_param_0,
	.param .u64 .ptr .align 1 _Z16benchmark_kernelPfS_i_param_1,
	.param .u32 _Z16benchmark_kernelPfS_i_param_2
)
{
	.reg .pred 	%p<2>;
	.reg .b32 	%r<6>;
	.reg .b32 	%f<3>;
	.reg .b64 	%rd<8>;

	ld.param.u64 	%rd1, [_Z16benchmark_kernelPfS_i_param_0];
	ld.param.u64 	%rd2, [_Z16benchmark_kernelPfS_i_param_1];
	ld.param.u32 	%r2, [_Z16benchmark_kernelPfS_i_param_2];
	mov.u32 	%r3, %ctaid.x;
	mov.u32 	%r4, %ntid.x;
	mov.u32 	%r5, %tid.x;
	mad.lo.s32 	%r1, %r3, %r4, %r5;
	setp.ge.s32 	%p1, %r1, %r2;
	@%p1 bra 	$L__BB0_2;
	cvta.to.global.u64 	%rd3, %rd1;
	cvta.to.global.u64 	%rd4, %rd2;
	mul.wide.s32 	%rd5, %r1, 4;
	add.s64 	%rd6, %rd3, %rd5;
	ld.global.f32 	%f1, [%rd6];
	add.f32 	%f2, %f1, %f1;
	add.s64 	%rd7, %rd4, %rd5;
	st.global.f32 	[%rd7], %f2;
$L__BB0_2:
	ret;

}


// ===== COMPILED SASS (sm_100) =====

	.target	sm_100

	.elftype	@"ET_EXEC"


//--------------------- .note.nv.tkinfo           --------------------------
	.section	.note.nv.tkinfo,"",@"SHT_NOTE"
	.sectionflags	@"SHF_NOTE_NV_TKINFO"
	.tkinfo
        /*0018*/ 	.word	0x00000002
        /*0030*/ 	.string	""
        /*0030*/ 	.string	"ptxas"
        /*0030*/ 	.string	"Cuda compilation tools, release 13.0, V13.0.88"
        /*0030*/ 	.string	"Build cuda_13.0.r13.0/compiler.36424714_0"
        /*0030*/ 	.string	"-arch sm_100 -m 64 "



//--------------------- .note.nv.cuinfo           --------------------------
	.section	.note.nv.cuinfo,"",@"SHT_NOTE"
	.sectionflags	@"SHF_NOTE_NV_CUINFO"
        /*0018*/ 	.short	0x0002
        /*001a*/ 	.short	0x0064
        /*001c*/ 	.short	0x0082
	.zero		2


//--------------------- .nv.info                  --------------------------
	.section	.nv.info,"",@"SHT_CUDA_INFO"
	.align	4


	//----- nvinfo : EIATTR_REGCOUNT
	.align		4
        /*0000*/ 	.byte	0x04, 0x2f
        /*0002*/ 	.short	(.L_1 - .L_0)
	.align		4
.L_0:
        /*0004*/ 	.word	index@(_Z16benchmark_kernelPfS_i)
        /*0008*/ 	.word	0x0000000a


	//----- nvinfo : EIATTR_FRAME_SIZE
	.align		4
.L_1:
        /*000c*/ 	.byte	0x04, 0x11
        /*000e*/ 	.short	(.L_3 - .L_2)
	.align		4
.L_2:
        /*0010*/ 	.word	index@(_Z16benchmark_kernelPfS_i)
        /*0014*/ 	.word	0x00000000


	//----- nvinfo : EIATTR_MIN_STACK_SIZE
	.align		4
.L_3:
        /*0018*/ 	.byte	0x04, 0x12
        /*001a*/ 	.short	(.L_5 - .L_4)
	.align		4
.L_4:
        /*001c*/ 	.word	index@(_Z16benchmark_kernelPfS_i)
        /*0020*/ 	.word	0x00000000
.L_5:


//--------------------- .nv.compat                --------------------------
	.section	.nv.compat,"",@"SHT_CUDA_COMPAT_INFO"
	.align	4
        /*0000*/ 	.byte	0x02, 0x09, 0x00, 0x00, 0x02, 0x02, 0x01, 0x00, 0x02, 0x05, 0x05, 0x00, 0x03, 0x07, 0x01, 0x01
        /*0010*/ 	.byte	0x02, 0x03, 0x00, 0x00, 0x02, 0x06, 0x01, 0x00, 0x04, 0x0b, 0x08, 0x00, 0x09, 0x00, 0x00, 0x00
        /*0020*/ 	.byte	0x00, 0x00, 0x00, 0x00


//--------------------- .nv.info._Z16benchmark_kernelPfS_i --------------------------
	.section	.nv.info._Z16benchmark_kernelPfS_i,"",@"SHT_CUDA_INFO"
	.sectionflags	@""
	.align	4


	//----- nvinfo : EIATTR_CUDA_API_VERSION
	.align		4
        /*0000*/ 	.byte	0x04, 0x37
        /*0002*/ 	.short	(.L_7 - .L_6)
.L_6:
        /*0004*/ 	.word	0x00000082


	//----- nvinfo : EIATTR_KPARAM_INFO
	.align		4
.L_7:
        /*0008*/ 	.byte	0x04, 0x17
        /*000a*/ 	.short	(.L_9 - .L_8)
.L_8:
        /*000c*/ 	.word	0x00000000
        /*0010*/ 	.short	0x0002
        /*0012*/ 	.short	0x0010
        /*0014*/ 	.byte	0x00, 0xf0, 0x11, 0x00


	//----- nvinfo : EIATTR_KPARAM_INFO
	.align		4
.L_9:
        /*0018*/ 	.byte	0x04, 0x17
        /*001a*/ 	.short	(.L_11 - .L_10)
.L_10:
        /*001c*/ 	.word	0x00000000
        /*0020*/ 	.short	0x0001
        /*0022*/ 	.short	0x0008
        /*0024*/ 	.byte	0x00, 0xf5, 0x21, 0x00


	//----- nvinfo : EIATTR_KPARAM_INFO
	.align		4
.L_11:
        /*0028*/ 	.byte	0x04, 0x17
        /*002a*/ 	.short	(.L_13 - .L_12)
.L_12:
        /*002c*/ 	.word	0x00000000
        /*0030*/ 	.short	0x0000
        /*0032*/ 	.short	0x0000
        /*0034*/ 	.byte	0x00, 0xf5, 0x21, 0x00


	//----- nvinfo : EIATTR_SPARSE_MMA_MASK
	.align		4
.L_13:
        /*0038*/ 	.byte	0x03, 0x50
        /*003a*/ 	.short	0x0000


	//----- nvinfo : EIATTR_MAXREG_COUNT
	.align		4
        /*003c*/ 	.byte	0x03, 0x1b
        /*003e*/ 	.short	0x00ff


	//----- nvinfo : EIATTR_MERCURY_ISA_VERSION
	.align		4
        /*0040*/ 	.byte	0x03, 0x5f
        /*0042*/ 	.short	0x0101


	//----- nvinfo : EIATTR_VRC_CTA_INIT_COUNT
	.align		4
        /*0044*/ 	.byte	0x02, 0x4a
	.zero		1
	.zero		1


	//----- nvinfo : EIATTR_EXIT_INSTR_OFFSETS
	.align		4
        /*0048*/ 	.byte	0x04, 0x1c
        /*004a*/ 	.short	(.L_15 - .L_14)


	//   ....[0]....
.L_14:
        /*004c*/ 	.word	0x00000070


	//   ....[1]....
        /*0050*/ 	.word	0x00000100


	//----- nvinfo : EIATTR_CBANK_PARAM_SIZE
	.align		4
.L_15:
        /*0054*/ 	.byte	0x03, 0x19
        /*0056*/ 	.short	0x0014


	//----- nvinfo : EIATTR_PARAM_CBANK
	.align		4
        /*0058*/ 	.byte	0x04, 0x0a
        /*005a*/ 	.short	(.L_17 - .L_16)
	.align		4
.L_16:
        /*005c*/ 	.word	index@(.nv.constant0._Z16benchmark_kernelPfS_i)
        /*0060*/ 	.short	0x0380
        /*0062*/ 	.short	0x0014


	//----- nvinfo : EIATTR_SW_WAR
	.align		4
.L_17:
        /*0064*/ 	.byte	0x04, 0x36
        /*0066*/ 	.short	(.L_19 - .L_18)
.L_18:
        /*0068*/ 	.word	0x00000008
.L_19:


//--------------------- .nv.callgraph             --------------------------
	.section	.nv.callgraph,"",@"SHT_CUDA_CALLGRAPH"
	.align	4
	.sectionentsize	8
	.align		4
        /*0000*/ 	.word	0x00000000
	.align		4
        /*0004*/ 	.word	0xffffffff
	.align		4
        /*0008*/ 	.word	0x00000000
	.align		4
        /*000c*/ 	.word	0xfffffffe
	.align		4
        /*0010*/ 	.word	0x00000000
	.align		4
        /*0014*/ 	.word	0xfffffffd
	.align		4
        /*0018*/ 	.word	0x00000000
	.align		4
        /*001c*/ 	.word	0xfffffffc


//--------------------- .text._Z16benchmark_kernelPfS_i --------------------------
	.section	.text._Z16benchmark_kernelPfS_i,"ax",@progbits
	.align	128
        .global         _Z16benchmark_kernelPfS_i
        .type           _Z16benchmark_kernelPfS_i,@function
        .size           _Z16benchmark_kernelPfS_i,(.L_x_1 - _Z16benchmark_kernelPfS_i)
        .other          _Z16benchmark_kernelPfS_i,@"STO_CUDA_ENTRY STV_DEFAULT"
_Z16benchmark_kernelPfS_i:
.text._Z16benchmark_kernelPfS_i:
[----:B------:R-:W-:Y:S01]  /*0000*/  LDC R1, c[0x0][0x37c] ;  /* 0x0000df00ff017b82 */ /* 0x000fe20000000800 */
[----:B------:R-:W0:Y:S07]  /*0010*/  S2R R0, SR_TID.X ;  /* 0x0000000000007919 */ /* 0x000e2e0000002100 */
[----:B------:R-:W0:Y:S01]  /*0020*/  S2UR UR4, SR_CTAID.X ;  /* 0x00000000000479c3 */ /* 0x000e220000002500 */
[----:B------:R-:W1:Y:S07]  /*0030*/  LDCU UR5, c[0x0][0x390] ;  /* 0x00007200ff0577ac */ /* 0x000e6e0008000800 */
[----:B------:R-:W0:Y:S02]  /*0040*/  LDC R7, c[0x0][0x360] ;  /* 0x0000d800ff077b82 */ /* 0x000e240000000800 */
[----:B0-----:R-:W-:-:S05]  /*0050*/  IMAD R7, R7, UR4, R0 ;  /* 0x0000000407077c24 */ /* 0x001fca000f8e0200 */
[----:B-1----:R-:W-:-:S13]  /*0060*/  ISETP.GE.AND P0, PT, R7, UR5, PT ;  /* 0x0000000507007c0c */ /* 0x002fda000bf06270 */
[----:B------:R-:W-:Y:S05]  /*0070*/  @P0 EXIT ;  /* 0x000000000000094d */ /* 0x000fea0003800000 */
[----:B------:R-:W0:Y:S01]  /*0080*/  LDC.64 R2, c[0x0][0x380] ;  /* 0x0000e000ff027b82 */ /* 0x000e220000000a00 */
[----:B------:R-:W1:Y:S07]  /*0090*/  LDCU.64 UR4, c[0x0][0x358] ;  /* 0x00006b00ff0477ac */ /* 0x000e6e0008000a00 */
[----:B------:R-:W2:Y:S01]  /*00a0*/  LDC.64 R4, c[0x0][0x388] ;  /* 0x0000e200ff047b82 */ /* 0x000ea20000000a00 */
[----:B0-----:R-:W-:-:S06]  /*00b0*/  IMAD.WIDE R2, R7, 0x4, R2 ;  /* 0x0000000407027825 */ /* 0x001fcc00078e0202 */
[----:B-1----:R-:W3:Y:S01]  /*00c0*/  LDG.E R2, desc[UR4][R2.64] ;  /* 0x0000000402027981 */ /* 0x002ee2000c1e1900 */
[----:B--2---:R-:W-:-:S04]  /*00d0*/  IMAD.WIDE R4, R7, 0x4, R4 ;  /* 0x0000000407047825 */ /* 0x004fc800078e0204 */
[----:B---3--:R-:W-:-:S05]  /*00e0*/  FADD R7, R2, R2 ;  /* 0x0000000202077221 */ /* 0x008fca0000000000 */
[----:B------:R-:W-:Y:S01]  /*00f0*/  STG.E desc[UR4][R4.64], R7 ;  /* 0x0000000704007986 */ /* 0x000fe2000c101904 */
[----:B------:R-:W-:Y:S05]  /*0100*/  EXIT ;  /* 0x000000000000794d */ /* 0x000fea0003800000 */
.L_x_0:
[----:B------:R-:W-:-:S00]  /*0110*/  BRA `(.L_x_0) ;  /* 0xfffffffc00fc7947 */ /* 0x000fc0000383ffff */
[----:B------:R-:W-:-:S00]  /*0120*/  NOP ;  /* 0x0000000000007918 */ /* 0x000fc00000000000 */
        /* <DEDUP_REMOVED lines=13> */
.L_x_1:


//--------------------- .nv.shared.reserved.0     --------------------------
	.section	.nv.shared.reserved.0,"aw",@nobits
	.weak		__nv_reservedSMEM_offset_0_alias
	.size		__nv_reservedSMEM_offset_0_alias, 0, 64
	.other		__nv_reservedSMEM_offset_0_alias,@"STO_CUDA_RESERVED_SHARED STV_DEFAULT"
__nv_reservedSMEM_offset_0_alias:
	.zero		0
	.zero		64


//--------------------- .nv.constant0._Z16benchmark_kernelPfS_i --------------------------
	.section	.nv.constant0._Z16benchmark_kernelPfS_i,"a",@progbits
	.sectionflags	@""
	.align	4
.nv.constant0._Z16benchmark_kernelPfS_i:
	.zero		916


//--------------------- SYMBOLS --------------------------

	.type		.nv.reservedSmem.offset0,@object
	.size		.nv.reservedSmem.offset0,0x4
